//
// Generated by NVIDIA NVVM Compiler
//
// Compiler Build ID: CL-36424714
// Cuda compilation tools, release 13.0, V13.0.88
// Based on NVVM 20.0.0
//

.version 9.0
.target sm_100
.address_size 64

	// .globl	_Z27kernelApply3x3MatrixOnImagePjS_S_jj
// _ZZ27kernelApply3x3MatrixOnImagePjS_S_jjE5s_mat_$_0 has been demoted
// _ZZ27kernelApply3x3MatrixOnImagePjS_S_jjE5s_mat_$_1 has been demoted
// _ZZ27kernelApply3x3MatrixOnImagePjS_S_jjE5s_mat_$_2 has been demoted
// _ZZ27kernelApply3x3MatrixOnImagePjS_S_jjE5s_mat_$_3 has been demoted
// _ZZ27kernelApply3x3MatrixOnImagePjS_S_jjE5s_mat_$_4 has been demoted
// _ZZ27kernelApply3x3MatrixOnImagePjS_S_jjE5s_mat_$_5 has been demoted
// _ZZ27kernelApply3x3MatrixOnImagePjS_S_jjE5s_mat_$_6 has been demoted
// _ZZ27kernelApply3x3MatrixOnImagePjS_S_jjE5s_mat_$_7 has been demoted
// _ZZ27kernelApply3x3MatrixOnImagePjS_S_jjE5s_mat_$_8 has been demoted

.visible .entry _Z27kernelApply3x3MatrixOnImagePjS_S_jj(
	.param .u64 .ptr .align 1 _Z27kernelApply3x3MatrixOnImagePjS_S_jj_param_0,
	.param .u64 .ptr .align 1 _Z27kernelApply3x3MatrixOnImagePjS_S_jj_param_1,
	.param .u64 .ptr .align 1 _Z27kernelApply3x3MatrixOnImagePjS_S_jj_param_2,
	.param .u32 _Z27kernelApply3x3MatrixOnImagePjS_S_jj_param_3,
	.param .u32 _Z27kernelApply3x3MatrixOnImagePjS_S_jj_param_4
)
{
	.reg .pred 	%p<13>;
	.reg .b32 	%r<64>;
	.reg .b64 	%rd<27>;
	// demoted variable
	.shared .align 4 .u32 _ZZ27kernelApply3x3MatrixOnImagePjS_S_jjE5s_mat_$_0;
	// demoted variable
	.shared .align 4 .u32 _ZZ27kernelApply3x3MatrixOnImagePjS_S_jjE5s_mat_$_1;
	// demoted variable
	.shared .align 4 .u32 _ZZ27kernelApply3x3MatrixOnImagePjS_S_jjE5s_mat_$_2;
	// demoted variable
	.shared .align 4 .u32 _ZZ27kernelApply3x3MatrixOnImagePjS_S_jjE5s_mat_$_3;
	// demoted variable
	.shared .align 4 .u32 _ZZ27kernelApply3x3MatrixOnImagePjS_S_jjE5s_mat_$_4;
	// demoted variable
	.shared .align 4 .u32 _ZZ27kernelApply3x3MatrixOnImagePjS_S_jjE5s_mat_$_5;
	// demoted variable
	.shared .align 4 .u32 _ZZ27kernelApply3x3MatrixOnImagePjS_S_jjE5s_mat_$_6;
	// demoted variable
	.shared .align 4 .u32 _ZZ27kernelApply3x3MatrixOnImagePjS_S_jjE5s_mat_$_7;
	// demoted variable
	.shared .align 4 .u32 _ZZ27kernelApply3x3MatrixOnImagePjS_S_jjE5s_mat_$_8;
	ld.param.u64 	%rd2, [_Z27kernelApply3x3MatrixOnImagePjS_S_jj_param_0];
	ld.param.u64 	%rd4, [_Z27kernelApply3x3MatrixOnImagePjS_S_jj_param_1];
	ld.param.u64 	%rd3, [_Z27kernelApply3x3MatrixOnImagePjS_S_jj_param_2];
	ld.param.u32 	%r10, [_Z27kernelApply3x3MatrixOnImagePjS_S_jj_param_3];
	ld.param.u32 	%r12, [_Z27kernelApply3x3MatrixOnImagePjS_S_jj_param_4];
	cvta.to.global.u64 	%rd1, %rd4;
	mov.u32 	%r13, %ctaid.x;
	mov.u32 	%r14, %ntid.x;
	mov.u32 	%r1, %tid.x;
	mad.lo.s32 	%r2, %r13, %r14, %r1;
	mov.u32 	%r15, %ctaid.y;
	mov.u32 	%r16, %ntid.y;
	mov.u32 	%r3, %tid.y;
	mad.lo.s32 	%r17, %r15, %r16, %r3;
	setp.ge.u32 	%p1, %r2, %r10;
	setp.ge.u32 	%p2, %r17, %r12;
	or.pred  	%p3, %p1, %p2;
	@%p3 bra 	$L__BB0_17;
	or.b32  	%r18, %r1, %r3;
	setp.ne.s32 	%p4, %r18, 0;
	@%p4 bra 	$L__BB0_3;
	cvta.to.global.u64 	%rd5, %rd3;
	ld.global.u32 	%r19, [%rd5];
	st.shared.u32 	[_ZZ27kernelApply3x3MatrixOnImagePjS_S_jjE5s_mat_$_0], %r19;
	ld.global.u32 	%r20, [%rd5+4];
	st.shared.u32 	[_ZZ27kernelApply3x3MatrixOnImagePjS_S_jjE5s_mat_$_1], %r20;
	ld.global.u32 	%r21, [%rd5+8];
	st.shared.u32 	[_ZZ27kernelApply3x3MatrixOnImagePjS_S_jjE5s_mat_$_2], %r21;
	ld.global.u32 	%r22, [%rd5+12];
	st.shared.u32 	[_ZZ27kernelApply3x3MatrixOnImagePjS_S_jjE5s_mat_$_3], %r22;
	ld.global.u32 	%r23, [%rd5+16];
	st.shared.u32 	[_ZZ27kernelApply3x3MatrixOnImagePjS_S_jjE5s_mat_$_4], %r23;
	ld.global.u32 	%r24, [%rd5+20];
	st.shared.u32 	[_ZZ27kernelApply3x3MatrixOnImagePjS_S_jjE5s_mat_$_5], %r24;
	ld.global.u32 	%r25, [%rd5+24];
	st.shared.u32 	[_ZZ27kernelApply3x3MatrixOnImagePjS_S_jjE5s_mat_$_6], %r25;
	ld.global.u32 	%r26, [%rd5+28];
	st.shared.u32 	[_ZZ27kernelApply3x3MatrixOnImagePjS_S_jjE5s_mat_$_7], %r26;
	ld.global.u32 	%r27, [%rd5+32];
	st.shared.u32 	[_ZZ27kernelApply3x3MatrixOnImagePjS_S_jjE5s_mat_$_8], %r27;
$L__BB0_3:
	mad.lo.s32 	%r5, %r10, %r17, %r2;
	cvta.to.global.u64 	%rd6, %rd2;
	mul.wide.u32 	%rd7, %r5, 4;
	add.s64 	%rd8, %rd6, %rd7;
	ld.global.u32 	%r6, [%rd8];
	bar.sync 	0;
	setp.eq.s32 	%p5, %r17, 0;
	@%p5 bra 	$L__BB0_8;
	setp.eq.s32 	%p6, %r2, 0;
	@%p6 bra 	$L__BB0_6;
	not.b32 	%r28, %r10;
	add.s32 	%r29, %r5, %r28;
	mul.wide.u32 	%rd9, %r29, 4;
	add.s64 	%rd10, %rd1, %rd9;
	ld.shared.u32 	%r30, [_ZZ27kernelApply3x3MatrixOnImagePjS_S_jjE5s_mat_$_8];
	mul.lo.s32 	%r31, %r30, %r6;
	atom.global.add.u32 	%r32, [%rd10], %r31;
$L__BB0_6:
	sub.s32 	%r7, %r5, %r10;
	mul.wide.u32 	%rd11, %r7, 4;
	add.s64 	%rd12, %rd1, %rd11;
	ld.shared.u32 	%r33, [_ZZ27kernelApply3x3MatrixOnImagePjS_S_jjE5s_mat_$_7];
	mul.lo.s32 	%r34, %r33, %r6;
	atom.global.add.u32 	%r35, [%rd12], %r34;
	add.s32 	%r36, %r10, -1;
	setp.ge.u32 	%p7, %r2, %r36;
	@%p7 bra 	$L__BB0_8;
	add.s32 	%r37, %r7, 1;
	mul.wide.u32 	%rd13, %r37, 4;
	add.s64 	%rd14, %rd1, %rd13;
	ld.shared.u32 	%r38, [_ZZ27kernelApply3x3MatrixOnImagePjS_S_jjE5s_mat_$_6];
	mul.lo.s32 	%r39, %r38, %r6;
	atom.global.add.u32 	%r40, [%rd14], %r39;
$L__BB0_8:
	setp.eq.s32 	%p8, %r2, 0;
	@%p8 bra 	$L__BB0_10;
	add.s32 	%r41, %r5, -1;
	mul.wide.u32 	%rd15, %r41, 4;
	add.s64 	%rd16, %rd1, %rd15;
	ld.shared.u32 	%r42, [_ZZ27kernelApply3x3MatrixOnImagePjS_S_jjE5s_mat_$_5];
	mul.lo.s32 	%r43, %r42, %r6;
	atom.global.add.u32 	%r44, [%rd16], %r43;
$L__BB0_10:
	add.s64 	%rd18, %rd1, %rd7;
	ld.shared.u32 	%r45, [_ZZ27kernelApply3x3MatrixOnImagePjS_S_jjE5s_mat_$_4];
	mul.lo.s32 	%r46, %r45, %r6;
	atom.global.add.u32 	%r47, [%rd18], %r46;
	add.s32 	%r8, %r10, -1;
	setp.ge.u32 	%p9, %r2, %r8;
	@%p9 bra 	$L__BB0_12;
	add.s32 	%r48, %r5, 1;
	mul.wide.u32 	%rd19, %r48, 4;
	add.s64 	%rd20, %rd1, %rd19;
	ld.shared.u32 	%r49, [_ZZ27kernelApply3x3MatrixOnImagePjS_S_jjE5s_mat_$_3];
	mul.lo.s32 	%r50, %r49, %r6;
	atom.global.add.u32 	%r51, [%rd20], %r50;
$L__BB0_12:
	add.s32 	%r52, %r12, -1;
	setp.ge.u32 	%p10, %r17, %r52;
	@%p10 bra 	$L__BB0_17;
	setp.eq.s32 	%p11, %r2, 0;
	@%p11 bra 	$L__BB0_15;
	add.s32 	%r53, %r8, %r5;
	mul.wide.u32 	%rd21, %r53, 4;
	add.s64 	%rd22, %rd1, %rd21;
	ld.shared.u32 	%r54, [_ZZ27kernelApply3x3MatrixOnImagePjS_S_jjE5s_mat_$_2];
	mul.lo.s32 	%r55, %r54, %r6;
	atom.global.add.u32 	%r56, [%rd22], %r55;
$L__BB0_15:
	setp.ge.u32 	%p12, %r2, %r8;
	add.s32 	%r9, %r5, %r10;
	mul.wide.u32 	%rd23, %r9, 4;
	add.s64 	%rd24, %rd1, %rd23;
	ld.shared.u32 	%r57, [_ZZ27kernelApply3x3MatrixOnImagePjS_S_jjE5s_mat_$_1];
	mul.lo.s32 	%r58, %r57, %r6;
	atom.global.add.u32 	%r59, [%rd24], %r58;
	@%p12 bra 	$L__BB0_17;
	add.s32 	%r60, %r9, 1;
	mul.wide.u32 	%rd25, %r60, 4;
	add.s64 	%rd26, %rd1, %rd25;
	ld.shared.u32 	%r61, [_ZZ27kernelApply3x3MatrixOnImagePjS_S_jjE5s_mat_$_0];
	mul.lo.s32 	%r62, %r61, %r6;
	atom.global.add.u32 	%r63, [%rd26], %r62;
$L__BB0_17:
	ret;

}


// ===== COMPILED SASS (sm_100) =====

	.target	sm_100

	.elftype	@"ET_EXEC"


//--------------------- .note.nv.tkinfo           --------------------------
	.section	.note.nv.tkinfo,"",@"SHT_NOTE"
	.sectionflags	@"SHF_NOTE_NV_TKINFO"
	.tkinfo
        /*0018*/ 	.word	0x00000002
        /*0030*/ 	.string	""
        /*0030*/ 	.string	"ptxas"
        /*0030*/ 	.string	"Cuda compilation tools, release 13.0, V13.0.88"
        /*0030*/ 	.string	"Build cuda_13.0.r13.0/compiler.36424714_0"
        /*0030*/ 	.string	"-arch sm_100 -m 64 "



//--------------------- .note.nv.cuinfo           --------------------------
	.section	.note.nv.cuinfo,"",@"SHT_NOTE"
	.sectionflags	@"SHF_NOTE_NV_CUINFO"
        /*0018*/ 	.short	0x0002
        /*001a*/ 	.short	0x0064
        /*001c*/ 	.short	0x0082
	.zero		2


//--------------------- .nv.info                  --------------------------
	.section	.nv.info,"",@"SHT_CUDA_INFO"
	.align	4


	//----- nvinfo : EIATTR_REGCOUNT
	.align		4
        /*0000*/ 	.byte	0x04, 0x2f
        /*0002*/ 	.short	(.L_1 - .L_0)
	.align		4
.L_0:
        /*0004*/ 	.word	index@(_Z27kernelApply3x3MatrixOnImagePjS_S_jj)
        /*0008*/ 	.word	0x00000018


	//----- nvinfo : EIATTR_FRAME_SIZE
	.align		4
.L_1:
        /*000c*/ 	.byte	0x04, 0x11
        /*000e*/ 	.short	(.L_3 - .L_2)
	.align		4
.L_2:
        /*0010*/ 	.word	index@(_Z27kernelApply3x3MatrixOnImagePjS_S_jj)
        /*0014*/ 	.word	0x00000000


	//----- nvinfo : EIATTR_MIN_STACK_SIZE
	.align		4
.L_3:
        /*0018*/ 	.byte	0x04, 0x12
        /*001a*/ 	.short	(.L_5 - .L_4)
	.align		4
.L_4:
        /*001c*/ 	.word	index@(_Z27kernelApply3x3MatrixOnImagePjS_S_jj)
        /*0020*/ 	.word	0x00000000
.L_5:


//--------------------- .nv.compat                --------------------------
	.section	.nv.compat,"",@"SHT_CUDA_COMPAT_INFO"
	.align	4
        /*0000*/ 	.byte	0x02, 0x09, 0x00, 0x00, 0x02, 0x02, 0x01, 0x00, 0x02, 0x05, 0x05, 0x00, 0x03, 0x07, 0x01, 0x01
        /*0010*/ 	.byte	0x02, 0x03, 0x00, 0x00, 0x02, 0x06, 0x01, 0x00, 0x04, 0x0b, 0x08, 0x00, 0x09, 0x00, 0x00, 0x00
        /*0020*/ 	.byte	0x00, 0x00, 0x00, 0x00


//--------------------- .nv.info._Z27kernelApply3x3MatrixOnImagePjS_S_jj --------------------------
	.section	.nv.info._Z27kernelApply3x3MatrixOnImagePjS_S_jj,"",@"SHT_CUDA_INFO"
	.sectionflags	@""
	.align	4


	//----- nvinfo : EIATTR_CUDA_API_VERSION
	.align		4
        /*0000*/ 	.byte	0x04, 0x37
        /*0002*/ 	.short	(.L_7 - .L_6)
.L_6:
        /*0004*/ 	.word	0x00000082


	//----- nvinfo : EIATTR_KPARAM_INFO
	.align		4
.L_7:
        /*0008*/ 	.byte	0x04, 0x17
        /*000a*/ 	.short	(.L_9 - .L_8)
.L_8:
        /*000c*/ 	.word	0x00000000
        /*0010*/ 	.short	0x0004
        /*0012*/ 	.short	0x001c
        /*0014*/ 	.byte	0x00, 0xf0, 0x11, 0x00


	//----- nvinfo : EIATTR_KPARAM_INFO
	.align		4
.L_9:
        /*0018*/ 	.byte	0x04, 0x17
        /*001a*/ 	.short	(.L_11 - .L_10)
.L_10:
        /*001c*/ 	.word	0x00000000
        /*0020*/ 	.short	0x0003
        /*0022*/ 	.short	0x0018
        /*0024*/ 	.byte	0x00, 0xf0, 0x11, 0x00


	//----- nvinfo : EIATTR_KPARAM_INFO
	.align		4
.L_11:
        /*0028*/ 	.byte	0x04, 0x17
        /*002a*/ 	.short	(.L_13 - .L_12)
.L_12:
        /*002c*/ 	.word	0x00000000
        /*0030*/ 	.short	0x0002
        /*0032*/ 	.short	0x0010
        /*0034*/ 	.byte	0x00, 0xf5, 0x21, 0x00


	//----- nvinfo : EIATTR_KPARAM_INFO
	.align		4
.L_13:
        /*0038*/ 	.byte	0x04, 0x17
        /*003a*/ 	.short	(.L_15 - .L_14)
.L_14:
        /*003c*/ 	.word	0x00000000
        /*0040*/ 	.short	0x0001
        /*0042*/ 	.short	0x0008
        /*0044*/ 	.byte	0x00, 0xf5, 0x21, 0x00


	//----- nvinfo : EIATTR_KPARAM_INFO
	.align		4
.L_15:
        /*0048*/ 	.byte	0x04, 0x17
        /*004a*/ 	.short	(.L_17 - .L_16)
.L_16:
        /*004c*/ 	.word	0x00000000
        /*0050*/ 	.short	0x0000
        /*0052*/ 	.short	0x0000
        /*0054*/ 	.byte	0x00, 0xf5, 0x21, 0x00


	//----- nvinfo : EIATTR_SPARSE_MMA_MASK
	.align		4
.L_17:
        /*0058*/ 	.byte	0x03, 0x50
        /*005a*/ 	.short	0x0000


	//----- nvinfo : EIATTR_MAXREG_COUNT
	.align		4
        /*005c*/ 	.byte	0x03, 0x1b
        /*005e*/ 	.short	0x00ff


	//----- nvinfo : EIATTR_NUM_BARRIERS
	.align		4
        /*0060*/ 	.byte	0x02, 0x4c
        /*0062*/ 	.byte	0x01
	.zero		1


	//----- nvinfo : EIATTR_MERCURY_ISA_VERSION
	.align		4
        /*0064*/ 	.byte	0x03, 0x5f
        /*0066*/ 	.short	0x0101


	//----- nvinfo : EIATTR_VRC_CTA_INIT_COUNT
	.align		4
        /*0068*/ 	.byte	0x02, 0x4a
	.zero		1
	.zero		1


	//----- nvinfo : EIATTR_EXIT_INSTR_OFFSETS
	.align		4
        /*006c*/ 	.byte	0x04, 0x1c
        /*006e*/ 	.short	(.L_19 - .L_18)


	//   ....[0]....
.L_18:
        /*0070*/ 	.word	0x000000c0


	//   ....[1]....
        /*0074*/ 	.word	0x00000670


	//   ....[2]....
        /*0078*/ 	.word	0x00000750


	//   ....[3]....
        /*007c*/ 	.word	0x000007b0


	//----- nvinfo : EIATTR_CRS_STACK_SIZE
	.align		4
.L_19:
        /*0080*/ 	.byte	0x04, 0x1e
        /*0082*/ 	.short	(.L_21 - .L_20)
.L_20:
        /*0084*/ 	.word	0x00000000


	//----- nvinfo : EIATTR_CBANK_PARAM_SIZE
	.align		4
.L_21:
        /*0088*/ 	.byte	0x03, 0x19
        /*008a*/ 	.short	0x0020


	//----- nvinfo : EIATTR_PARAM_CBANK
	.align		4
        /*008c*/ 	.byte	0x04, 0x0a
        /*008e*/ 	.short	(.L_23 - .L_22)
	.align		4
.L_22:
        /*0090*/ 	.word	index@(.nv.constant0._Z27kernelApply3x3MatrixOnImagePjS_S_jj)
        /*0094*/ 	.short	0x0380
        /*0096*/ 	.short	0x0020


	//----- nvinfo : EIATTR_SW_WAR
	.align		4
.L_23:
        /*0098*/ 	.byte	0x04, 0x36
        /*009a*/ 	.short	(.L_25 - .L_24)
.L_24:
        /*009c*/ 	.word	0x00000008
.L_25:


//--------------------- .nv.callgraph             --------------------------
	.section	.nv.callgraph,"",@"SHT_CUDA_CALLGRAPH"
	.align	4
	.sectionentsize	8
	.align		4
        /*0000*/ 	.word	0x00000000
	.align		4
        /*0004*/ 	.word	0xffffffff
	.align		4
        /*0008*/ 	.word	0x00000000
	.align		4
        /*000c*/ 	.word	0xfffffffe
	.align		4
        /*0010*/ 	.word	0x00000000
	.align		4
        /*0014*/ 	.word	0xfffffffd
	.align		4
        /*0018*/ 	.word	0x00000000
	.align		4
        /*001c*/ 	.word	0xfffffffc


//--------------------- .text._Z27kernelApply3x3MatrixOnImagePjS_S_jj --------------------------
	.section	.text._Z27kernelApply3x3MatrixOnImagePjS_S_jj,"ax",@progbits
	.align	128
        .global         _Z27kernelApply3x3MatrixOnImagePjS_S_jj
        .type           _Z27kernelApply3x3MatrixOnImagePjS_S_jj,@function
        .size           _Z27kernelApply3x3MatrixOnImagePjS_S_jj,(.L_x_11 - _Z27kernelApply3x3MatrixOnImagePjS_S_jj)
        .other          _Z27kernelApply3x3MatrixOnImagePjS_S_jj,@"STO_CUDA_ENTRY STV_DEFAULT"
_Z27kernelApply3x3MatrixOnImagePjS_S_jj:
.text._Z27kernelApply3x3MatrixOnImagePjS_S_jj:
[----:B------:R-:W-:Y:S01]  /*0000*/  LDC R1, c[0x0][0x37c] ;  /* 0x0000df00ff017b82 */ /* 0x000fe20000000800 */
[----:B------:R-:W0:Y:S07]  /*0010*/  S2R R3, SR_TID.Y ;  /* 0x0000000000037919 */ /* 0x000e2e0000002200 */
[----:B------:R-:W1:Y:S01]  /*0020*/  LDC R13, c[0x0][0x360] ;  /* 0x0000d800ff0d7b82 */ /* 0x000e620000000800 */
[----:B------:R-:W2:Y:S01]  /*0030*/  LDCU.64 UR8, c[0x0][0x398] ;  /* 0x00007300ff0877ac */ /* 0x000ea20008000a00 */
[----:B------:R-:W1:Y:S06]  /*0040*/  S2R R2, SR_TID.X ;  /* 0x0000000000027919 */ /* 0x000e6c0000002100 */
[----:B------:R-:W0:Y:S08]  /*0050*/  S2UR UR5, SR_CTAID.Y ;  /* 0x00000000000579c3 */ /* 0x000e300000002600 */
[----:B------:R-:W0:Y:S08]  /*0060*/  LDC R0, c[0x0][0x364] ;  /* 0x0000d900ff007b82 */ /* 0x000e300000000800 */
[----:B------:R-:W1:Y:S01]  /*0070*/  S2UR UR4, SR_CTAID.X ;  /* 0x00000000000479c3 */ /* 0x000e620000002500 */
[----:B0-----:R-:W-:-:S05]  /*0080*/  IMAD R0, R0, UR5, R3 ;  /* 0x0000000500007c24 */ /* 0x001fca000f8e0203 */
[----:B--2---:R-:W-:Y:S01]  /*0090*/  ISETP.GE.U32.AND P0, PT, R0, UR9, PT ;  /* 0x0000000900007c0c */ /* 0x004fe2000bf06070 */
[----:B-1----:R-:W-:-:S05]  /*00a0*/  IMAD R13, R13, UR4, R2 ;  /* 0x000000040d0d7c24 */ /* 0x002fca000f8e0202 */
[----:B------:R-:W-:-:S13]  /*00b0*/  ISETP.GE.U32.OR P0, PT, R13, UR8, P0 ;  /* 0x000000080d007c0c */ /* 0x000fda0008706470 */
[----:B------:R-:W-:Y:S05]  /*00c0*/  @P0 EXIT ;  /* 0x000000000000094d */ /* 0x000fea0003800000 */
[----:B------:R-:W-:Y:S01]  /*00d0*/  LOP3.LUT P0, RZ, R2, R3, RZ, 0xfc, !PT ;  /* 0x0000000302ff7212 */ /* 0x000fe2000780fcff */
[----:B------:R-:W0:Y:S01]  /*00e0*/  LDCU.64 UR6, c[0x0][0x358] ;  /* 0x00006b00ff0677ac */ /* 0x000e220008000a00 */
[----:B------:R-:W1:Y:S11]  /*00f0*/  LDC.64 R16, c[0x0][0x380] ;  /* 0x0000e000ff107b82 */ /* 0x000e760000000a00 */
[----:B------:R-:W0:Y:S02]  /*0100*/  @!P0 LDC.64 R14, c[0x0][0x390] ;  /* 0x0000e400ff0e8b82 */ /* 0x000e240000000a00 */
[----:B0-----:R-:W2:Y:S04]  /*0110*/  @!P0 LDG.E R4, desc[UR6][R14.64] ;  /* 0x000000060e048981 */ /* 0x001ea8000c1e1900 */
[----:B------:R-:W2:Y:S04]  /*0120*/  @!P0 LDG.E R5, desc[UR6][R14.64+0x4] ;  /* 0x000004060e058981 */ /* 0x000ea8000c1e1900 */
[----:B------:R-:W2:Y:S04]  /*0130*/  @!P0 LDG.E R6, desc[UR6][R14.64+0x8] ;  /* 0x000008060e068981 */ /* 0x000ea8000c1e1900 */
[----:B------:R-:W2:Y:S04]  /*0140*/  @!P0 LDG.E R7, desc[UR6][R14.64+0xc] ;  /* 0x00000c060e078981 */ /* 0x000ea8000c1e1900 */
[----:B------:R-:W3:Y:S04]  /*0150*/  @!P0 LDG.E R8, desc[UR6][R14.64+0x10] ;  /* 0x000010060e088981 */ /* 0x000ee8000c1e1900 */
[----:B------:R-:W3:Y:S04]  /*0160*/  @!P0 LDG.E R9, desc[UR6][R14.64+0x14] ;  /* 0x000014060e098981 */ /* 0x000ee8000c1e1900 */
[----:B------:R-:W3:Y:S04]  /*0170*/  @!P0 LDG.E R10, desc[UR6][R14.64+0x18] ;  /* 0x000018060e0a8981 */ /* 0x000ee8000c1e1900 */
[----:B------:R-:W3:Y:S04]  /*0180*/  @!P0 LDG.E R11, desc[UR6][R14.64+0x1c] ;  /* 0x00001c060e0b8981 */ /* 0x000ee8000c1e1900 */
[----:B------:R-:W4:Y:S01]  /*0190*/  @!P0 LDG.E R19, desc[UR6][R14.64+0x20] ;  /* 0x000020060e138981 */ /* 0x000f22000c1e1900 */
[----:B------:R-:W-:Y:S01]  /*01a0*/  IMAD R3, R0, UR8, R13 ;  /* 0x0000000800037c24 */ /* 0x000fe2000f8e020d */
[----:B------:R-:W0:Y:S01]  /*01b0*/  @!P0 S2R R21, SR_CgaCtaId ;  /* 0x0000000000158919 */ /* 0x000e220000008800 */
[----:B------:R-:W-:-:S02]  /*01c0*/  @!P0 MOV R12, 0x400 ;  /* 0x00000400000c8802 */ /* 0x000fc40000000f00 */
[----:B-1----:R-:W-:Y:S01]  /*01d0*/  IMAD.WIDE.U32 R16, R3, 0x4, R16 ;  /* 0x0000000403107825 */ /* 0x002fe200078e0010 */
[----:B------:R-:W-:Y:S04]  /*01e0*/  BSSY.RECONVERGENT B0, `(.L_x_0) ;  /* 0x0000027000007945 */ /* 0x000fe80003800200 */
[----:B------:R1:W5:Y:S01]  /*01f0*/  LDG.E R2, desc[UR6][R16.64] ;  /* 0x0000000610027981 */ /* 0x000362000c1e1900 */
[----:B0-----:R-:W-:-:S05]  /*0200*/  @!P0 LEA R12, R21, R12, 0x18 ;  /* 0x0000000c150c8211 */ /* 0x001fca00078ec0ff */
[----:B--2---:R1:W-:Y:S04]  /*0210*/  @!P0 STS.128 [R12], R4 ;  /* 0x000000040c008388 */ /* 0x0043e80000000c00 */
[----:B---3--:R1:W-:Y:S04]  /*0220*/  @!P0 STS.128 [R12+0x10], R8 ;  /* 0x000010080c008388 */ /* 0x0083e80000000c00 */
[----:B----4-:R1:W-:Y:S01]  /*0230*/  @!P0 STS [R12+0x20], R19 ;  /* 0x000020130c008388 */ /* 0x0103e20000000800 */
[----:B------:R-:W-:Y:S01]  /*0240*/  BAR.SYNC.DEFER_BLOCKING 0x0 ;  /* 0x0000000000007b1d */ /* 0x000fe20000010000 */
[----:B------:R-:W-:-:S13]  /*0250*/  ISETP.NE.AND P0, PT, R0, RZ, PT ;  /* 0x000000ff0000720c */ /* 0x000fda0003f05270 */
[----:B-1----:R-:W-:Y:S05]  /*0260*/  @!P0 BRA `(.L_x_1) ;  /* 0x0000000000788947 */ /* 0x002fea0003800000 */
[----:B------:R-:W-:Y:S01]  /*0270*/  ISETP.NE.AND P0, PT, R13, RZ, PT ;  /* 0x000000ff0d00720c */ /* 0x000fe20003f05270 */
[----:B------:R-:W-:-:S12]  /*0280*/  BSSY.RECONVERGENT B1, `(.L_x_2) ;  /* 0x000000c000017945 */ /* 0x000fd80003800200 */
[----:B------:R-:W-:Y:S05]  /*0290*/  @!P0 BRA `(.L_x_3) ;  /* 0x0000000000288947 */ /* 0x000fea0003800000 */
[----:B------:R-:W0:Y:S01]  /*02a0*/  S2UR UR5, SR_CgaCtaId ;  /* 0x00000000000579c3 */ /* 0x000e220000008800 */
[----:B------:R-:W-:-:S07]  /*02b0*/  UMOV UR4, 0x400 ;  /* 0x0000040000047882 */ /* 0x000fce0000000000 */
[----:B------:R-:W1:Y:S01]  /*02c0*/  LDC.64 R4, c[0x0][0x388] ;  /* 0x0000e200ff047b82 */ /* 0x000e620000000a00 */
[----:B0-----:R-:W-:-:S09]  /*02d0*/  ULEA UR4, UR5, UR4, 0x18 ;  /* 0x0000000405047291 */ /* 0x001fd2000f8ec0ff */
[----:B------:R-:W0:Y:S01]  /*02e0*/  LDS R9, [UR4+0x20] ;  /* 0x00002004ff097984 */ /* 0x000e220008000800 */
[----:B------:R-:W-:-:S06]  /*02f0*/  ULOP3.LUT UR4, URZ, UR8, URZ, 0x33, !UPT ;  /* 0x00000008ff047292 */ /* 0x000fcc000f8e33ff */
[----:B------:R-:W-:-:S05]  /*0300*/  IADD3 R7, PT, PT, R3, UR4, RZ ;  /* 0x0000000403077c10 */ /* 0x000fca000fffe0ff */
[----:B-1----:R-:W-:-:S04]  /*0310*/  IMAD.WIDE.U32 R4, R7, 0x4, R4 ;  /* 0x0000000407047825 */ /* 0x002fc800078e0004 */
[----:B0----5:R-:W-:-:S05]  /*0320*/  IMAD R9, R2, R9, RZ ;  /* 0x0000000902097224 */ /* 0x021fca00078e02ff */
[----:B------:R0:W-:Y:S02]  /*0330*/  REDG.E.ADD.STRONG.GPU desc[UR6][R4.64], R9 ;  /* 0x000000090400798e */ /* 0x0001e4000c12e106 */
.L_x_3:
[----:B------:R-:W-:Y:S05]  /*0340*/  BSYNC.RECONVERGENT B1 ;  /* 0x0000000000017941 */ /* 0x000fea0003800200 */
.L_x_2:
[----:B------:R-:W1:Y:S01]  /*0350*/  S2UR UR5, SR_CgaCtaId ;  /* 0x00000000000579c3 */ /* 0x000e620000008800 */
[----:B------:R-:W-:Y:S01]  /*0360*/  UMOV UR4, 0x400 ;  /* 0x0000040000047882 */ /* 0x000fe20000000000 */
[----:B0-----:R-:W-:-:S06]  /*0370*/  IADD3 R9, PT, PT, R3, -UR8, RZ ;  /* 0x8000000803097c10 */ /* 0x001fcc000fffe0ff */
[----:B------:R-:W0:Y:S01]  /*0380*/  LDC.64 R6, c[0x0][0x388] ;  /* 0x0000e200ff067b82 */ /* 0x000e220000000a00 */
[----:B-1----:R-:W-:Y:S01]  /*0390*/  ULEA UR4, UR5, UR4, 0x18 ;  /* 0x0000000405047291 */ /* 0x002fe2000f8ec0ff */
[----:B0-----:R-:W-:-:S08]  /*03a0*/  IMAD.WIDE.U32 R4, R9, 0x4, R6 ;  /* 0x0000000409047825 */ /* 0x001fd000078e0006 */
[----:B------:R-:W0:Y:S01]  /*03b0*/  LDS.64 R10, [UR4+0x18] ;  /* 0x00001804ff0a7984 */ /* 0x000e220008000a00 */
[----:B------:R-:W-:-:S06]  /*03c0*/  UIADD3 UR4, UPT, UPT, UR8, -0x1, URZ ;  /* 0xffffffff08047890 */ /* 0x000fcc000fffe0ff */
[----:B------:R-:W-:Y:S01]  /*03d0*/  ISETP.GE.U32.AND P0, PT, R13, UR4, PT ;  /* 0x000000040d007c0c */ /* 0x000fe2000bf06070 */
[----:B0----5:R-:W-:-:S05]  /*03e0*/  IMAD R11, R2, R11, RZ ;  /* 0x0000000b020b7224 */ /* 0x021fca00078e02ff */
[----:B------:R0:W-:Y:S07]  /*03f0*/  REDG.E.ADD.STRONG.GPU desc[UR6][R4.64], R11 ;  /* 0x0000000b0400798e */ /* 0x0001ee000c12e106 */
[----:B------:R-:W-:Y:S05]  /*0400*/  @P0 BRA `(.L_x_1) ;  /* 0x0000000000100947 */ /* 0x000fea0003800000 */
[----:B0-----:R-:W-:Y:S01]  /*0410*/  IADD3 R5, PT, PT, R9, 0x1, RZ ;  /* 0x0000000109057810 */ /* 0x001fe20007ffe0ff */
[----:B------:R-:W-:-:S04]  /*0420*/  IMAD R9, R2, R10, RZ ;  /* 0x0000000a02097224 */ /* 0x000fc800078e02ff */
[----:B------:R-:W-:-:S05]  /*0430*/  IMAD.WIDE.U32 R4, R5, 0x4, R6 ;  /* 0x0000000405047825 */ /* 0x000fca00078e0006 */
[----:B------:R1:W-:Y:S02]  /*0440*/  REDG.E.ADD.STRONG.GPU desc[UR6][R4.64], R9 ;  /* 0x000000090400798e */ /* 0x0003e4000c12e106 */
.L_x_1:
[----:B------:R-:W-:Y:S05]  /*0450*/  BSYNC.RECONVERGENT B0 ;  /* 0x0000000000007941 */ /* 0x000fea0003800200 */
.L_x_0:
[----:B------:R-:W-:Y:S01]  /*0460*/  ISETP.NE.AND P1, PT, R13, RZ, PT ;  /* 0x000000ff0d00720c */ /* 0x000fe20003f25270 */
[----:B------:R-:W-:-:S12]  /*0470*/  BSSY.RECONVERGENT B0, `(.L_x_4) ;  /* 0x000000b000007945 */ /* 0x000fd80003800200 */
[----:B------:R-:W-:Y:S05]  /*0480*/  @!P1 BRA `(.L_x_5) ;  /* 0x0000000000249947 */ /* 0x000fea0003800000 */
[----:B------:R-:W2:Y:S01]  /*0490*/  S2UR UR5, SR_CgaCtaId ;  /* 0x00000000000579c3 */ /* 0x000ea20000008800 */
[----:B------:R-:W-:Y:S01]  /*04a0*/  UMOV UR4, 0x400 ;  /* 0x0000040000047882 */ /* 0x000fe20000000000 */
[----:B------:R-:W-:-:S06]  /*04b0*/  IADD3 R7, PT, PT, R3, -0x1, RZ ;  /* 0xffffffff03077810 */ /* 0x000fcc0007ffe0ff */
[----:B01----:R-:W0:Y:S01]  /*04c0*/  LDC.64 R4, c[0x0][0x388] ;  /* 0x0000e200ff047b82 */ /* 0x003e220000000a00 */
[----:B--2---:R-:W-:Y:S01]  /*04d0*/  ULEA UR4, UR5, UR4, 0x18 ;  /* 0x0000000405047291 */ /* 0x004fe2000f8ec0ff */
[----:B0-----:R-:W-:-:S08]  /*04e0*/  IMAD.WIDE.U32 R4, R7, 0x4, R4 ;  /* 0x0000000407047825 */ /* 0x001fd000078e0004 */
[----:B------:R-:W0:Y:S02]  /*04f0*/  LDS R9, [UR4+0x14] ;  /* 0x00001404ff097984 */ /* 0x000e240008000800 */
[----:B0----5:R-:W-:-:S05]  /*0500*/  IMAD R7, R2, R9, RZ ;  /* 0x0000000902077224 */ /* 0x021fca00078e02ff */
[----:B------:R2:W-:Y:S02]  /*0510*/  REDG.E.ADD.STRONG.GPU desc[UR6][R4.64], R7 ;  /* 0x000000070400798e */ /* 0x0005e4000c12e106 */
.L_x_5:
[----:B------:R-:W-:Y:S05]  /*0520*/  BSYNC.RECONVERGENT B0 ;  /* 0x0000000000007941 */ /* 0x000fea0003800200 */
.L_x_4:
[----:B------:R-:W3:Y:S01]  /*0530*/  S2UR UR5, SR_CgaCtaId ;  /* 0x00000000000579c3 */ /* 0x000ee20000008800 */
[----:B------:R-:W-:Y:S01]  /*0540*/  UMOV UR4, 0x400 ;  /* 0x0000040000047882 */ /* 0x000fe20000000000 */
[----:B------:R-:W-:-:S06]  /*0550*/  UIADD3 UR10, UPT, UPT, UR8, -0x1, URZ ;  /* 0xffffffff080a7890 */ /* 0x000fcc000fffe0ff */
[----:B012---:R-:W0:Y:S01]  /*0560*/  LDC.64 R4, c[0x0][0x388] ;  /* 0x0000e200ff047b82 */ /* 0x007e220000000a00 */
[----:B------:R-:W-:Y:S01]  /*0570*/  ISETP.GE.U32.AND P2, PT, R13, UR10, PT ;  /* 0x0000000a0d007c0c */ /* 0x000fe2000bf46070 */
[----:B---3--:R-:W-:Y:S01]  /*0580*/  ULEA UR4, UR5, UR4, 0x18 ;  /* 0x0000000405047291 */ /* 0x008fe2000f8ec0ff */
[----:B------:R-:W-:Y:S01]  /*0590*/  BSSY.RECONVERGENT B0, `(.L_x_6) ;  /* 0x000000b000007945 */ /* 0x000fe20003800200 */
[----:B0-----:R-:W-:-:S07]  /*05a0*/  IMAD.WIDE.U32 R6, R3, 0x4, R4 ;  /* 0x0000000403067825 */ /* 0x001fce00078e0004 */
[----:B------:R-:W0:Y:S02]  /*05b0*/  LDS R9, [UR4+0x10] ;  /* 0x00001004ff097984 */ /* 0x000e240008000800 */
[----:B0----5:R-:W-:-:S05]  /*05c0*/  IMAD R9, R2, R9, RZ ;  /* 0x0000000902097224 */ /* 0x021fca00078e02ff */
[----:B------:R0:W-:Y:S01]  /*05d0*/  REDG.E.ADD.STRONG.GPU desc[UR6][R6.64], R9 ;  /* 0x000000090600798e */ /* 0x0001e2000c12e106 */
[----:B------:R-:W-:Y:S05]  /*05e0*/  @P2 BRA `(.L_x_7) ;  /* 0x0000000000142947 */ /* 0x000fea0003800000 */
[----:B0-----:R-:W0:Y:S01]  /*05f0*/  LDS R9, [UR4+0xc] ;  /* 0x00000c04ff097984 */ /* 0x001e220008000800 */
[----:B------:R-:W-:-:S05]  /*0600*/  IADD3 R7, PT, PT, R3, 0x1, RZ ;  /* 0x0000000103077810 */ /* 0x000fca0007ffe0ff */
[----:B------:R-:W-:-:S04]  /*0610*/  IMAD.WIDE.U32 R6, R7, 0x4, R4 ;  /* 0x0000000407067825 */ /* 0x000fc800078e0004 */
[----:B0-----:R-:W-:-:S05]  /*0620*/  IMAD R9, R2, R9, RZ ;  /* 0x0000000902097224 */ /* 0x001fca00078e02ff */
[----:B------:R1:W-:Y:S02]  /*0630*/  REDG.E.ADD.STRONG.GPU desc[UR6][R6.64], R9 ;  /* 0x000000090600798e */ /* 0x0003e4000c12e106 */
.L_x_7:
[----:B------:R-:W-:Y:S05]  /*0640*/  BSYNC.RECONVERGENT B0 ;  /* 0x0000000000007941 */ /* 0x000fea0003800200 */
.L_x_6:
[----:B------:R-:W-:-:S06]  /*0650*/  UIADD3 UR5, UPT, UPT, UR9, -0x1, URZ ;  /* 0xffffffff09057890 */ /* 0x000fcc000fffe0ff */
[----:B------:R-:W-:-:S13]  /*0660*/  ISETP.GE.U32.AND P0, PT, R0, UR5, PT ;  /* 0x0000000500007c0c */ /* 0x000fda000bf06070 */
[----:B------:R-:W-:Y:S05]  /*0670*/  @P0 EXIT ;  /* 0x000000000000094d */ /* 0x000fea0003800000 */
[----:B------:R-:W2:Y:S01]  /*0680*/  LDS R13, [UR4+0x4] ;  /* 0x00000404ff0d7984 */ /* 0x000ea20008000800 */
[----:B------:R-:W-:Y:S01]  /*0690*/  IADD3 R11, PT, PT, R3, UR8, RZ ;  /* 0x00000008030b7c10 */ /* 0x000fe2000fffe0ff */
[----:B------:R-:W-:Y:S04]  /*06a0*/  BSSY.RECONVERGENT B0, `(.L_x_8) ;  /* 0x0000009000007945 */ /* 0x000fe80003800200 */
[----:B01----:R-:W-:-:S04]  /*06b0*/  IMAD.WIDE.U32 R8, R11, 0x4, R4 ;  /* 0x000000040b087825 */ /* 0x003fc800078e0004 */
[----:B--2---:R-:W-:Y:S01]  /*06c0*/  IMAD R13, R2, R13, RZ ;  /* 0x0000000d020d7224 */ /* 0x004fe200078e02ff */
[----:B------:R-:W-:Y:S06]  /*06d0*/  @!P1 BRA `(.L_x_9) ;  /* 0x0000000000149947 */ /* 0x000fec0003800000 */
[----:B------:R-:W0:Y:S01]  /*06e0*/  LDS R15, [UR4+0x8] ;  /* 0x00000804ff0f7984 */ /* 0x000e220008000800 */
[----:B------:R-:W-:-:S05]  /*06f0*/  IADD3 R7, PT, PT, R3, UR10, RZ ;  /* 0x0000000a03077c10 */ /* 0x000fca000fffe0ff */
[----:B------:R-:W-:-:S04]  /*0700*/  IMAD.WIDE.U32 R6, R7, 0x4, R4 ;  /* 0x0000000407067825 */ /* 0x000fc800078e0004 */
[----:B0-----:R-:W-:-:S05]  /*0710*/  IMAD R3, R2, R15, RZ ;  /* 0x0000000f02037224 */ /* 0x001fca00078e02ff */
[----:B------:R0:W-:Y:S02]  /*0720*/  REDG.E.ADD.STRONG.GPU desc[UR6][R6.64], R3 ;  /* 0x000000030600798e */ /* 0x0001e4000c12e106 */
.L_x_9:
[----:B------:R-:W-:Y:S05]  /*0730*/  BSYNC.RECONVERGENT B0 ;  /* 0x0000000000007941 */ /* 0x000fea0003800200 */
.L_x_8:
[----:B------:R1:W-:Y:S01]  /*0740*/  REDG.E.ADD.STRONG.GPU desc[UR6][R8.64], R13 ;  /* 0x0000000d0800798e */ /* 0x0003e2000c12e106 */
[----:B------:R-:W-:Y:S05]  /*0750*/  @P2 EXIT ;  /* 0x000000000000294d */ /* 0x000fea0003800000 */
[----:B0-----:R-:W0:Y:S01]  /*0760*/  LDS R3, [UR4] ;  /* 0x00000004ff037984 */ /* 0x001e220008000800 */
[----:B------:R-:W-:-:S05]  /*0770*/  IADD3 R11, PT, PT, R11, 0x1, RZ ;  /* 0x000000010b0b7810 */ /* 0x000fca0007ffe0ff */
[----:B------:R-:W-:-:S04]  /*0780*/  IMAD.WIDE.U32 R4, R11, 0x4, R4 ;  /* 0x000000040b047825 */ /* 0x000fc800078e0004 */
[----:B0-----:R-:W-:-:S05]  /*0790*/  IMAD R3, R2, R3, RZ ;  /* 0x0000000302037224 */ /* 0x001fca00078e02ff */
[----:B------:R-:W-:Y:S01]  /*07a0*/  REDG.E.ADD.STRONG.GPU desc[UR6][R4.64], R3 ;  /* 0x000000030400798e */ /* 0x000fe2000c12e106 */
[----:B------:R-:W-:Y:S05]  /*07b0*/  EXIT ;  /* 0x000000000000794d */ /* 0x000fea0003800000 */
.L_x_10:
[----:B------:R-:W-:-:S00]  /*07c0*/  BRA `(.L_x_10) ;  /* 0xfffffffc00fc7947 */ /* 0x000fc0000383ffff */
[----:B------:R-:W-:-:S00]  /*07d0*/  NOP ;  /* 0x0000000000007918 */ /* 0x000fc00000000000 */
        /* <DEDUP_REMOVED lines=10> */
.L_x_11:


//--------------------- .nv.shared._Z27kernelApply3x3MatrixOnImagePjS_S_jj --------------------------
	.section	.nv.shared._Z27kernelApply3x3MatrixOnImagePjS_S_jj,"aw",@nobits
	.sectionflags	@""
	.align	4
.nv.shared._Z27kernelApply3x3MatrixOnImagePjS_S_jj:
	.zero		1060


//--------------------- .nv.shared.reserved.0     --------------------------
	.section	.nv.shared.reserved.0,"aw",@nobits
	.weak		__nv_reservedSMEM_offset_0_alias
	.size		__nv_reservedSMEM_offset_0_alias, 0, 64
	.other		__nv_reservedSMEM_offset_0_alias,@"STO_CUDA_RESERVED_SHARED STV_DEFAULT"
__nv_reservedSMEM_offset_0_alias:
	.zero		0
	.zero		64


//--------------------- .nv.constant0._Z27kernelApply3x3MatrixOnImagePjS_S_jj --------------------------
	.section	.nv.constant0._Z27kernelApply3x3MatrixOnImagePjS_S_jj,"a",@progbits
	.sectionflags	@""
	.align	4
.nv.constant0._Z27kernelApply3x3MatrixOnImagePjS_S_jj:
	.zero		928


//--------------------- SYMBOLS --------------------------

	.type		.nv.reservedSmem.offset0,@object
	.size		.nv.reservedSmem.offset0,0x4
	.type		.nv.reservedSmem.cap,@object
	.size		.nv.reservedSmem.cap,0x4
